	.headerflags	@"EF_CUDA_TEXMODE_UNIFIED EF_CUDA_64BIT_ADDRESS EF_CUDA_ACCELERATORS EF_CUDA_SM90 EF_CUDA_VIRTUAL_SM(EF_CUDA_SM90)"
	.elftype	@"ET_EXEC"


//--------------------- .nv.info                  --------------------------
	.section	.nv.info,"",@"SHT_CUDA_INFO"
	.align	4


	//----- nvinfo : EIATTR_REGCOUNT
	.align		4
        /*0000*/ 	.byte	0x04, 0x2f
        /*0002*/ 	.short	(.L_1 - .L_0)
	.align		4
.L_0:
        /*0004*/ 	.word	index@(triton_per_fused_mean_new_zeros_22)
        /*0008*/ 	.word	0x0000000f


	//----- nvinfo : EIATTR_MIN_STACK_SIZE
	.align		4
.L_1:
        /*000c*/ 	.byte	0x04, 0x12
        /*000e*/ 	.short	(.L_3 - .L_2)
	.align		4
.L_2:
        /*0010*/ 	.word	index@(triton_per_fused_mean_new_zeros_22)
        /*0014*/ 	.word	0x00000000


	//----- nvinfo : EIATTR_FRAME_SIZE
	.align		4
.L_3:
        /*0018*/ 	.byte	0x04, 0x11
        /*001a*/ 	.short	(.L_5 - .L_4)
	.align		4
.L_4:
        /*001c*/ 	.word	index@(triton_per_fused_mean_new_zeros_22)
        /*0020*/ 	.word	0x00000000


	//----- nvinfo : EIATTR_MIN_STACK_SIZE
	.align		4
.L_5:
        /*0024*/ 	.byte	0x04, 0x12
        /*0026*/ 	.short	(.L_7 - .L_6)
	.align		4
.L_6:
        /*0028*/ 	.word	index@(triton_per_fused_mean_new_zeros_22)
        /*002c*/ 	.word	0x00000000
.L_7:


//--------------------- .nv.info.triton_per_fused_mean_new_zeros_22 --------------------------
	.section	.nv.info.triton_per_fused_mean_new_zeros_22,"",@"SHT_CUDA_INFO"
	.sectionflags	@""
	.align	4


	//----- nvinfo : EIATTR_CUDA_API_VERSION
	.align		4
        /*0000*/ 	.byte	0x04, 0x37
        /*0002*/ 	.short	(.L_9 - .L_8)
.L_8:
        /*0004*/ 	.word	0x0000007c


	//----- nvinfo : EIATTR_KPARAM_INFO
	.align		4
.L_9:
        /*0008*/ 	.byte	0x04, 0x17
        /*000a*/ 	.short	(.L_11 - .L_10)
.L_10:
        /*000c*/ 	.word	0x00000000
        /*0010*/ 	.short	0x0004
        /*0012*/ 	.short	0x001c
        /*0014*/ 	.byte	0x00, 0xf0, 0x11, 0x00


	//----- nvinfo : EIATTR_KPARAM_INFO
	.align		4
.L_11:
        /*0018*/ 	.byte	0x04, 0x17
        /*001a*/ 	.short	(.L_13 - .L_12)
.L_12:
        /*001c*/ 	.word	0x00000000
        /*0020*/ 	.short	0x0003
        /*0022*/ 	.short	0x0018
        /*0024*/ 	.byte	0x00, 0xf0, 0x11, 0x00


	//----- nvinfo : EIATTR_KPARAM_INFO
	.align		4
.L_13:
        /*0028*/ 	.byte	0x04, 0x17
        /*002a*/ 	.short	(.L_15 - .L_14)
.L_14:
        /*002c*/ 	.word	0x00000000
        /*0030*/ 	.short	0x0002
        /*0032*/ 	.short	0x0010
        /*0034*/ 	.byte	0x00, 0xf4, 0x21, 0x00


	//----- nvinfo : EIATTR_KPARAM_INFO
	.align		4
.L_15:
        /*0038*/ 	.byte	0x04, 0x17
        /*003a*/ 	.short	(.L_17 - .L_16)
.L_16:
        /*003c*/ 	.word	0x00000000
        /*0040*/ 	.short	0x0001
        /*0042*/ 	.short	0x0008
        /*0044*/ 	.byte	0x00, 0xf4, 0x21, 0x00


	//----- nvinfo : EIATTR_KPARAM_INFO
	.align		4
.L_17:
        /*0048*/ 	.byte	0x04, 0x17
        /*004a*/ 	.short	(.L_19 - .L_18)
.L_18:
        /*004c*/ 	.word	0x00000000
        /*0050*/ 	.short	0x0000
        /*0052*/ 	.short	0x0000
        /*0054*/ 	.byte	0x00, 0xf4, 0x21, 0x00


	//----- nvinfo : EIATTR_SPARSE_MMA_MASK
	.align		4
.L_19:
        /*0058*/ 	.byte	0x03, 0x50
        /*005a*/ 	.short	0x0000


	//----- nvinfo : EIATTR_MAXREG_COUNT
	.align		4
        /*005c*/ 	.byte	0x03, 0x1b
        /*005e*/ 	.short	0x00ff


	//----- nvinfo : EIATTR_COOP_GROUP_MASK_REGIDS
	.align		4
        /*0060*/ 	.byte	0x04, 0x29
        /*0062*/ 	.short	(.L_21 - .L_20)


	//   ....[0]....
.L_20:
        /*0064*/ 	.word	0xffffffff


	//   ....[1]....
        /*0068*/ 	.word	0xffffffff


	//   ....[2]....
        /*006c*/ 	.word	0xffffffff


	//----- nvinfo : EIATTR_COOP_GROUP_INSTR_OFFSETS
	.align		4
.L_21:
        /*0070*/ 	.byte	0x04, 0x28
        /*0072*/ 	.short	(.L_23 - .L_22)


	//   ....[0]....
.L_22:
        /*0074*/ 	.word	0x00000160


	//   ....[1]....
        /*0078*/ 	.word	0x00000180


	//   ....[2]....
        /*007c*/ 	.word	0x000001b0


	//----- nvinfo : EIATTR_EXIT_INSTR_OFFSETS
	.align		4
.L_23:
        /*0080*/ 	.byte	0x04, 0x1c
        /*0082*/ 	.short	(.L_25 - .L_24)


	//   ....[0]....
.L_24:
        /*0084*/ 	.word	0x000001e0


	//   ....[1]....
        /*0088*/ 	.word	0x00000210


	//----- nvinfo : EIATTR_REQNTID
	.align		4
.L_25:
        /*008c*/ 	.byte	0x04, 0x10
        /*008e*/ 	.short	(.L_27 - .L_26)
.L_26:
        /*0090*/ 	.word	0x00000040
        /*0094*/ 	.word	0x00000001
        /*0098*/ 	.word	0x00000001


	//----- nvinfo : EIATTR_CBANK_PARAM_SIZE
	.align		4
.L_27:
        /*009c*/ 	.byte	0x03, 0x19
        /*009e*/ 	.short	0x0020


	//----- nvinfo : EIATTR_PARAM_CBANK
	.align		4
        /*00a0*/ 	.byte	0x04, 0x0a
        /*00a2*/ 	.short	(.L_29 - .L_28)
	.align		4
.L_28:
        /*00a4*/ 	.word	index@(.nv.constant0.triton_per_fused_mean_new_zeros_22)
        /*00a8*/ 	.short	0x0210
        /*00aa*/ 	.short	0x0020


	//----- nvinfo : EIATTR_SW_WAR
	.align		4
.L_29:
        /*00ac*/ 	.byte	0x04, 0x36
        /*00ae*/ 	.short	(.L_31 - .L_30)
.L_30:
        /*00b0*/ 	.word	0x00000008
.L_31:


//--------------------- .nv.callgraph             --------------------------
	.section	.nv.callgraph,"",@"SHT_CUDA_CALLGRAPH"
	.align	4
	.sectionentsize	8
	.align		4
        /*0000*/ 	.word	0x00000000
	.align		4
        /*0004*/ 	.word	0xffffffff
	.align		4
        /*0008*/ 	.word	0x00000000
	.align		4
        /*000c*/ 	.word	0xfffffffe
	.align		4
        /*0010*/ 	.word	0x00000000
	.align		4
        /*0014*/ 	.word	0xfffffffd
	.align		4
        /*0018*/ 	.word	0x00000000
	.align		4
        /*001c*/ 	.word	0xfffffffc


//--------------------- .text.triton_per_fused_mean_new_zeros_22 --------------------------
	.section	.text.triton_per_fused_mean_new_zeros_22,"ax",@progbits
	.sectionflags	@"SHF_BARRIERS=1"
	.align	128
        .global         triton_per_fused_mean_new_zeros_22
        .type           triton_per_fused_mean_new_zeros_22,@function
        .size           triton_per_fused_mean_new_zeros_22,(.L_x_1 - triton_per_fused_mean_new_zeros_22)
        .other          triton_per_fused_mean_new_zeros_22,@"STO_CUDA_ENTRY STV_DEFAULT"
triton_per_fused_mean_new_zeros_22:
.text.triton_per_fused_mean_new_zeros_22:
[----:B------:R-:W0:Y:S02]  /*0000*/  LDC R1, c[0x0][0x28] ;  /* 0x00000a00ff017b82 */ /* 0x000e240000000800 */
[----:B------:R-:W1:Y:S01]  /*0010*/  S2R R11, SR_CTAID.X ;  /* 0x00000000000b7919 */ /* 0x000e620000002500 */
[----:B------:R-:W2:Y:S01]  /*0020*/  LDC.64 R2, c[0x0][0x218] ;  /* 0x00008600ff027b82 */ /* 0x000ea20000000a00 */
[----:B------:R-:W-:Y:S01]  /*0030*/  ULDC.64 UR4, c[0x0][0x208] ;  /* 0x0000820000047ab9 */ /* 0x000fe20000000a00 */
[----:B------:R-:W3:Y:S06]  /*0040*/  S2R R12, SR_TID.X ;  /* 0x00000000000c7919 */ /* 0x000eec0000002100 */
[----:B------:R-:W4:Y:S01]  /*0050*/  LDC.64 R4, c[0x0][0x220] ;  /* 0x00008800ff047b82 */ /* 0x000f220000000a00 */
[----:B-1----:R-:W-:-:S02]  /*0060*/  SHF.R.S32.HI R0, RZ, 0x1f, R11 ;  /* 0x0000001fff007819 */ /* 0x002fc4000001140b */
[----:B---3--:R-:W-:Y:S02]  /*0070*/  SHF.L.U32 R6, R12, 0x8, RZ ;  /* 0x000000080c067819 */ /* 0x008fe400000006ff */
[-C--:B------:R-:W-:Y:S02]  /*0080*/  LEA.HI R0, R0, R11.reuse, RZ, 0x8 ;  /* 0x0000000b00007211 */ /* 0x080fe400078f40ff */
[----:B------:R-:W-:Y:S02]  /*0090*/  LOP3.LUT R7, R6, 0x700, RZ, 0xc0, !PT ;  /* 0x0000070006077812 */ /* 0x000fe400078ec0ff */
[C---:B------:R-:W-:Y:S02]  /*00a0*/  LOP3.LUT R6, R0.reuse, 0xffffff00, RZ, 0xc0, !PT ;  /* 0xffffff0000067812 */ /* 0x040fe400078ec0ff */
[----:B------:R-:W-:Y:S02]  /*00b0*/  SHF.L.U32 R0, R0, 0x3, RZ ;  /* 0x0000000300007819 */ /* 0x000fe400000006ff */
[----:B------:R-:W-:-:S02]  /*00c0*/  IADD3 R6, R7, R11, -R6 ;  /* 0x0000000b07067210 */ /* 0x000fc40007ffe806 */
[----:B------:R-:W-:-:S04]  /*00d0*/  LOP3.LUT R7, R0, 0xfffff800, RZ, 0xc0, !PT ;  /* 0xfffff80000077812 */ /* 0x000fc800078ec0ff */
[----:B------:R-:W-:-:S05]  /*00e0*/  IADD3 R7, R6, R7, RZ ;  /* 0x0000000706077210 */ /* 0x000fca0007ffe0ff */
[----:B--2---:R-:W-:-:S04]  /*00f0*/  IMAD.WIDE R2, R7, 0x4, R2 ;  /* 0x0000000407027825 */ /* 0x004fc800078e0202 */
[----:B----4-:R-:W-:Y:S02]  /*0100*/  IMAD.WIDE R4, R7, 0x4, R4 ;  /* 0x0000000407047825 */ /* 0x010fe400078e0204 */
[----:B------:R-:W2:Y:S04]  /*0110*/  LDG.E R2, desc[UR4][R2.64] ;  /* 0x0000000402027981 */ /* 0x000ea8000c1e1900 */
[----:B------:R-:W2:Y:S01]  /*0120*/  LDG.E R5, desc[UR4][R4.64] ;  /* 0x0000000404057981 */ /* 0x000ea2000c1e1900 */
[----:B------:R-:W-:Y:S01]  /*0130*/  BAR.SYNC.DEFER_BLOCKING 0x0 ;  /* 0x0000000000007b1d */ /* 0x000fe20000010000 */
[----:B------:R-:W-:Y:S01]  /*0140*/  LOP3.LUT P0, RZ, R12, 0x3f, RZ, 0xc0, !PT ;  /* 0x0000003f0cff7812 */ /* 0x000fe2000780c0ff */
[----:B--2---:R-:W-:-:S05]  /*0150*/  FMUL R0, R2, R5 ;  /* 0x0000000502007220 */ /* 0x004fca0000400000 */
[----:B------:R-:W1:Y:S02]  /*0160*/  SHFL.BFLY PT, R7, R0, 0x4, 0x1f ;  /* 0x0c801f0000077f89 */ /* 0x000e6400000e0000 */
[----:B-1----:R-:W-:-:S05]  /*0170*/  FFMA R8, R2, R5, R7 ;  /* 0x0000000502087223 */ /* 0x002fca0000000007 */
[----:B------:R-:W1:Y:S02]  /*0180*/  SHFL.BFLY PT, R7, R8, 0x2, 0x1f ;  /* 0x0c401f0008077f89 */ /* 0x000e6400000e0000 */
[----:B-1----:R-:W-:Y:S02]  /*0190*/  FADD R9, R8, R7 ;  /* 0x0000000708097221 */ /* 0x002fe40000000000 */
[----:B------:R-:W1:Y:S03]  /*01a0*/  LDC.64 R6, c[0x0][0x210] ;  /* 0x00008400ff067b82 */ /* 0x000e660000000a00 */
[----:B------:R-:W2:Y:S01]  /*01b0*/  SHFL.BFLY PT, R10, R9, 0x1, 0x1f ;  /* 0x0c201f00090a7f89 */ /* 0x000ea200000e0000 */
[----:B-1----:R-:W-:-:S04]  /*01c0*/  IMAD.WIDE R6, R11, 0x4, R6 ;  /* 0x000000040b067825 */ /* 0x002fc800078e0206 */
[----:B--2---:R-:W-:Y:S01]  /*01d0*/  FADD R10, R9, R10 ;  /* 0x0000000a090a7221 */ /* 0x004fe20000000000 */
[----:B------:R-:W-:Y:S06]  /*01e0*/  @P0 EXIT ;  /* 0x000000000000094d */ /* 0x000fec0003800000 */
[----:B------:R-:W-:-:S05]  /*01f0*/  FMUL R3, R10, 0.125 ;  /* 0x3e0000000a037820 */ /* 0x000fca0000400000 */
[----:B------:R-:W-:Y:S01]  /*0200*/  STG.E desc[UR4][R6.64], R3 ;  /* 0x0000000306007986 */ /* 0x000fe2000c101904 */
[----:B------:R-:W-:Y:S05]  /*0210*/  EXIT ;  /* 0x000000000000794d */ /* 0x000fea0003800000 */
.L_x_0:
[----:B------:R-:W-:-:S00]  /*0220*/  BRA `(.L_x_0) ;  /* 0xfffffffc00fc7947 */ /* 0x000fc0000383ffff */
[----:B------:R-:W-:-:S00]  /*0230*/  NOP ;  /* 0x0000000000007918 */ /* 0x000fc00000000000 */
        /* <DEDUP_REMOVED lines=12> */
.L_x_1:


//--------------------- .nv.constant0.triton_per_fused_mean_new_zeros_22 --------------------------
	.section	.nv.constant0.triton_per_fused_mean_new_zeros_22,"a",@progbits
	.sectionflags	@""
	.align	4
.nv.constant0.triton_per_fused_mean_new_zeros_22:
	.zero		560
